	.headerflags	@"EF_CUDA_TEXMODE_UNIFIED EF_CUDA_64BIT_ADDRESS EF_CUDA_ACCELERATORS EF_CUDA_SM90 EF_CUDA_VIRTUAL_SM(EF_CUDA_SM90)"
	.elftype	@"ET_EXEC"


//--------------------- .nv.info                  --------------------------
	.section	.nv.info,"",@"SHT_CUDA_INFO"
	.align	4


	//----- nvinfo : EIATTR_REGCOUNT
	.align		4
        /*0000*/ 	.byte	0x04, 0x2f
        /*0002*/ 	.short	(.L_3 - .L_2)
	.align		4
.L_2:
        /*0004*/ 	.word	index@(triton_poi_fused__native_batch_norm_legit_no_training_convolution_relu_48)
        /*0008*/ 	.word	0x00000020


	//----- nvinfo : EIATTR_MIN_STACK_SIZE
	.align		4
.L_3:
        /*000c*/ 	.byte	0x04, 0x12
        /*000e*/ 	.short	(.L_5 - .L_4)
	.align		4
.L_4:
        /*0010*/ 	.word	index@(triton_poi_fused__native_batch_norm_legit_no_training_convolution_relu_48)
        /*0014*/ 	.word	0x00000000


	//----- nvinfo : EIATTR_FRAME_SIZE
	.align		4
.L_5:
        /*0018*/ 	.byte	0x04, 0x11
        /*001a*/ 	.short	(.L_7 - .L_6)
	.align		4
.L_6:
        /*001c*/ 	.word	index@(triton_poi_fused__native_batch_norm_legit_no_training_convolution_relu_48)
        /*0020*/ 	.word	0x00000000


	//----- nvinfo : EIATTR_MIN_STACK_SIZE
	.align		4
.L_7:
        /*0024*/ 	.byte	0x04, 0x12
        /*0026*/ 	.short	(.L_9 - .L_8)
	.align		4
.L_8:
        /*0028*/ 	.word	index@(triton_poi_fused__native_batch_norm_legit_no_training_convolution_relu_48)
        /*002c*/ 	.word	0x00000000
.L_9:


//--------------------- .nv.info.triton_poi_fused__native_batch_norm_legit_no_training_convolution_relu_48 --------------------------
	.section	.nv.info.triton_poi_fused__native_batch_norm_legit_no_training_convolution_relu_48,"",@"SHT_CUDA_INFO"
	.sectionflags	@""
	.align	4


	//----- nvinfo : EIATTR_CUDA_API_VERSION
	.align		4
        /*0000*/ 	.byte	0x04, 0x37
        /*0002*/ 	.short	(.L_11 - .L_10)
.L_10:
        /*0004*/ 	.word	0x0000007c


	//----- nvinfo : EIATTR_KPARAM_INFO
	.align		4
.L_11:
        /*0008*/ 	.byte	0x04, 0x17
        /*000a*/ 	.short	(.L_13 - .L_12)
.L_12:
        /*000c*/ 	.word	0x00000000
        /*0010*/ 	.short	0x0007
        /*0012*/ 	.short	0x0038
        /*0014*/ 	.byte	0x00, 0xf0, 0x11, 0x00


	//----- nvinfo : EIATTR_KPARAM_INFO
	.align		4
.L_13:
        /*0018*/ 	.byte	0x04, 0x17
        /*001a*/ 	.short	(.L_15 - .L_14)
.L_14:
        /*001c*/ 	.word	0x00000000
        /*0020*/ 	.short	0x0006
        /*0022*/ 	.short	0x0030
        /*0024*/ 	.byte	0x00, 0xf4, 0x21, 0x00


	//----- nvinfo : EIATTR_KPARAM_INFO
	.align		4
.L_15:
        /*0028*/ 	.byte	0x04, 0x17
        /*002a*/ 	.short	(.L_17 - .L_16)
.L_16:
        /*002c*/ 	.word	0x00000000
        /*0030*/ 	.short	0x0005
        /*0032*/ 	.short	0x0028
        /*0034*/ 	.byte	0x00, 0xf4, 0x21, 0x00


	//----- nvinfo : EIATTR_KPARAM_INFO
	.align		4
.L_17:
        /*0038*/ 	.byte	0x04, 0x17
        /*003a*/ 	.short	(.L_19 - .L_18)
.L_18:
        /*003c*/ 	.word	0x00000000
        /*0040*/ 	.short	0x0004
        /*0042*/ 	.short	0x0020
        /*0044*/ 	.byte	0x00, 0xf4, 0x21, 0x00


	//----- nvinfo : EIATTR_KPARAM_INFO
	.align		4
.L_19:
        /*0048*/ 	.byte	0x04, 0x17
        /*004a*/ 	.short	(.L_21 - .L_20)
.L_20:
        /*004c*/ 	.word	0x00000000
        /*0050*/ 	.short	0x0003
        /*0052*/ 	.short	0x0018
        /*0054*/ 	.byte	0x00, 0xf4, 0x21, 0x00


	//----- nvinfo : EIATTR_KPARAM_INFO
	.align		4
.L_21:
        /*0058*/ 	.byte	0x04, 0x17
        /*005a*/ 	.short	(.L_23 - .L_22)
.L_22:
        /*005c*/ 	.word	0x00000000
        /*0060*/ 	.short	0x0002
        /*0062*/ 	.short	0x0010
        /*0064*/ 	.byte	0x00, 0xf4, 0x21, 0x00


	//----- nvinfo : EIATTR_KPARAM_INFO
	.align		4
.L_23:
        /*0068*/ 	.byte	0x04, 0x17
        /*006a*/ 	.short	(.L_25 - .L_24)
.L_24:
        /*006c*/ 	.word	0x00000000
        /*0070*/ 	.short	0x0001
        /*0072*/ 	.short	0x0008
        /*0074*/ 	.byte	0x00, 0xf4, 0x21, 0x00


	//----- nvinfo : EIATTR_KPARAM_INFO
	.align		4
.L_25:
        /*0078*/ 	.byte	0x04, 0x17
        /*007a*/ 	.short	(.L_27 - .L_26)
.L_26:
        /*007c*/ 	.word	0x00000000
        /*0080*/ 	.short	0x0000
        /*0082*/ 	.short	0x0000
        /*0084*/ 	.byte	0x00, 0xf4, 0x21, 0x00


	//----- nvinfo : EIATTR_SPARSE_MMA_MASK
	.align		4
.L_27:
        /*0088*/ 	.byte	0x03, 0x50
        /*008a*/ 	.short	0x0000


	//----- nvinfo : EIATTR_MAXREG_COUNT
	.align		4
        /*008c*/ 	.byte	0x03, 0x1b
        /*008e*/ 	.short	0x00ff


	//----- nvinfo : EIATTR_EXIT_INSTR_OFFSETS
	.align		4
        /*0090*/ 	.byte	0x04, 0x1c
        /*0092*/ 	.short	(.L_29 - .L_28)


	//   ....[0]....
.L_28:
        /*0094*/ 	.word	0x000005f0


	//   ....[1]....
        /*0098*/ 	.word	0x00000610


	//----- nvinfo : EIATTR_REQNTID
	.align		4
.L_29:
        /*009c*/ 	.byte	0x04, 0x10
        /*009e*/ 	.short	(.L_31 - .L_30)
.L_30:
        /*00a0*/ 	.word	0x00000100
        /*00a4*/ 	.word	0x00000001
        /*00a8*/ 	.word	0x00000001


	//----- nvinfo : EIATTR_CBANK_PARAM_SIZE
	.align		4
.L_31:
        /*00ac*/ 	.byte	0x03, 0x19
        /*00ae*/ 	.short	0x003c


	//----- nvinfo : EIATTR_PARAM_CBANK
	.align		4
        /*00b0*/ 	.byte	0x04, 0x0a
        /*00b2*/ 	.short	(.L_33 - .L_32)
	.align		4
.L_32:
        /*00b4*/ 	.word	index@(.nv.constant0.triton_poi_fused__native_batch_norm_legit_no_training_convolution_relu_48)
        /*00b8*/ 	.short	0x0210
        /*00ba*/ 	.short	0x003c


	//----- nvinfo : EIATTR_SW_WAR
	.align		4
.L_33:
        /*00bc*/ 	.byte	0x04, 0x36
        /*00be*/ 	.short	(.L_35 - .L_34)
.L_34:
        /*00c0*/ 	.word	0x00000008
.L_35:


//--------------------- .nv.callgraph             --------------------------
	.section	.nv.callgraph,"",@"SHT_CUDA_CALLGRAPH"
	.align	4
	.sectionentsize	8
	.align		4
        /*0000*/ 	.word	0x00000000
	.align		4
        /*0004*/ 	.word	0xffffffff
	.align		4
        /*0008*/ 	.word	0x00000000
	.align		4
        /*000c*/ 	.word	0xfffffffe
	.align		4
        /*0010*/ 	.word	0x00000000
	.align		4
        /*0014*/ 	.word	0xfffffffd
	.align		4
        /*0018*/ 	.word	0x00000000
	.align		4
        /*001c*/ 	.word	0xfffffffc


//--------------------- .nv.constant4             --------------------------
	.section	.nv.constant4,"a",@progbits
	.align	8
	.align		8
.nv.constant4:
        /*0000*/ 	.dword	_$_str
	.align		8
        /*0008*/ 	.dword	_$_str_$_2


//--------------------- .text.triton_poi_fused__native_batch_norm_legit_no_training_convolution_relu_48 --------------------------
	.section	.text.triton_poi_fused__native_batch_norm_legit_no_training_convolution_relu_48,"ax",@progbits
	.align	128
        .global         triton_poi_fused__native_batch_norm_legit_no_training_convolution_relu_48
        .type           triton_poi_fused__native_batch_norm_legit_no_training_convolution_relu_48,@function
        .size           triton_poi_fused__native_batch_norm_legit_no_training_convolution_relu_48,(.L_x_1 - triton_poi_fused__native_batch_norm_legit_no_training_convolution_relu_48)
        .other          triton_poi_fused__native_batch_norm_legit_no_training_convolution_relu_48,@"STO_CUDA_ENTRY STV_DEFAULT"
triton_poi_fused__native_batch_norm_legit_no_training_convolution_relu_48:
.text.triton_poi_fused__native_batch_norm_legit_no_training_convolution_relu_48:
[----:B------:R-:W0:Y:S01]  /*0000*/  LDC R1, c[0x0][0x28] ;  /* 0x00000a00ff017b82 */ /* 0x000e220000000800 */
[----:B------:R-:W1:Y:S07]  /*0010*/  S2R R0, SR_TID.X ;  /* 0x0000000000007919 */ /* 0x000e6e0000002100 */
[----:B------:R-:W2:Y:S01]  /*0020*/  LDC.64 R2, c[0x0][0x228] ;  /* 0x00008a00ff027b82 */ /* 0x000ea20000000a00 */
[----:B------:R-:W-:Y:S01]  /*0030*/  HFMA2.MMA R16, -RZ, RZ, 0, 0 ;  /* 0x00000000ff107435 */ /* 0x000fe200000001ff */
[----:B------:R-:W-:Y:S01]  /*0040*/  CS2R R20, SRZ ;  /* 0x0000000000147805 */ /* 0x000fe2000001ff00 */
[----:B------:R-:W3:Y:S01]  /*0050*/  S2R R17, SR_CTAID.X ;  /* 0x0000000000117919 */ /* 0x000ee20000002500 */
[----:B------:R-:W-:-:S04]  /*0060*/  ULDC.64 UR4, c[0x0][0x208] ;  /* 0x0000820000047ab9 */ /* 0x000fc80000000a00 */
[----:B------:R-:W4:Y:S08]  /*0070*/  LDC.64 R10, c[0x0][0x218] ;  /* 0x00008600ff0a7b82 */ /* 0x000f300000000a00 */
[----:B------:R-:W5:Y:S08]  /*0080*/  LDC.64 R8, c[0x0][0x210] ;  /* 0x00008400ff087b82 */ /* 0x000f700000000a00 */
[----:B------:R-:W2:Y:S01]  /*0090*/  LDC.64 R14, c[0x0][0x220] ;  /* 0x00008800ff0e7b82 */ /* 0x000ea20000000a00 */
[----:B-1----:R-:W-:-:S04]  /*00a0*/  SHF.L.U32 R0, R0, 0x1, RZ ;  /* 0x0000000100007819 */ /* 0x002fc800000006ff */
[----:B------:R-:W-:-:S04]  /*00b0*/  LOP3.LUT R0, R0, 0x1fe, RZ, 0xc0, !PT ;  /* 0x000001fe00007812 */ /* 0x000fc800078ec0ff */
[----:B---3--:R-:W-:-:S04]  /*00c0*/  LEA R17, R17, R0, 0x9 ;  /* 0x0000000011117211 */ /* 0x008fc800078e48ff */
[----:B------:R-:W-:Y:S01]  /*00d0*/  IADD3 R0, R17, 0x1, RZ ;  /* 0x0000000111007810 */ /* 0x000fe20007ffe0ff */
[C---:B------:R-:W-:Y:S01]  /*00e0*/  IMAD.HI R4, R17.reuse, 0x59e60383, RZ ;  /* 0x59e6038311047827 */ /* 0x040fe200078e02ff */
[----:B------:R-:W-:-:S03]  /*00f0*/  ISETP.GE.AND P0, PT, R17, 0x88b00, PT ;  /* 0x00088b001100780c */ /* 0x000fc60003f06270 */
[----:B------:R-:W-:Y:S01]  /*0100*/  IMAD.HI R0, R0, 0x59e60383, RZ ;  /* 0x59e6038300007827 */ /* 0x000fe200078e02ff */
[----:B------:R-:W-:-:S04]  /*0110*/  SHF.R.U32.HI R5, RZ, 0x1f, R4 ;  /* 0x0000001fff057819 */ /* 0x000fc80000011604 */
[----:B------:R-:W-:Y:S02]  /*0120*/  LEA.HI.SX32 R5, R4, R5, 0x18 ;  /* 0x0000000504057211 */ /* 0x000fe400078fc2ff */
[----:B------:R-:W-:-:S03]  /*0130*/  SHF.R.U32.HI R7, RZ, 0x1f, R0 ;  /* 0x0000001fff077819 */ /* 0x000fc60000011600 */
[----:B------:R-:W-:Y:S01]  /*0140*/  IMAD.HI R4, R5, 0x2aaaaaab, RZ ;  /* 0x2aaaaaab05047827 */ /* 0x000fe200078e02ff */
[----:B------:R-:W-:-:S04]  /*0150*/  LEA.HI.SX32 R0, R0, R7, 0x18 ;  /* 0x0000000700007211 */ /* 0x000fc800078fc2ff */
[----:B------:R-:W-:Y:S01]  /*0160*/  SHF.R.U32.HI R7, RZ, 0x1f, R4 ;  /* 0x0000001fff077819 */ /* 0x000fe20000011604 */
[----:B------:R-:W-:-:S03]  /*0170*/  IMAD.HI R6, R0, 0x2aaaaaab, RZ ;  /* 0x2aaaaaab00067827 */ /* 0x000fc600078e02ff */
[----:B------:R-:W-:Y:S02]  /*0180*/  LEA.HI R4, R4, R7, RZ, 0x1b ;  /* 0x0000000704047211 */ /* 0x000fe400078fd8ff */
[----:B------:R-:W-:-:S03]  /*0190*/  SHF.R.U32.HI R7, RZ, 0x1f, R6 ;  /* 0x0000001fff077819 */ /* 0x000fc60000011606 */
[----:B------:R-:W-:Y:S01]  /*01a0*/  IMAD R25, R4, -0xc0, R5 ;  /* 0xffffff4004197824 */ /* 0x000fe200078e0205 */
[----:B------:R-:W-:Y:S01]  /*01b0*/  LEA.HI R23, R6, R7, RZ, 0x1b ;  /* 0x0000000706177211 */ /* 0x000fe200078fd8ff */
[----:B------:R-:W1:Y:S02]  /*01c0*/  LDC.64 R4, c[0x0][0x230] ;  /* 0x00008c00ff047b82 */ /* 0x000e640000000a00 */
[----:B--2---:R-:W-:-:S04]  /*01d0*/  IMAD.WIDE R6, R25, 0x4, R2 ;  /* 0x0000000419067825 */ /* 0x004fc800078e0202 */
[----:B------:R-:W-:Y:S01]  /*01e0*/  IMAD R23, R23, -0xc0, R0 ;  /* 0xffffff4017177824 */ /* 0x000fe200078e0200 */
[----:B------:R2:W3:Y:S03]  /*01f0*/  @!P0 LDG.E.EL R16, desc[UR4][R6.64] ;  /* 0x0000000406108981 */ /* 0x0004e6000c2e1900 */
[----:B------:R-:W-:Y:S02]  /*0200*/  IMAD.WIDE R12, R23, 0x4, R2 ;  /* 0x00000004170c7825 */ /* 0x000fe400078e0202 */
[----:B------:R-:W1:Y:S03]  /*0210*/  LDC.64 R2, c[0x0][0x238] ;  /* 0x00008e00ff027b82 */ /* 0x000e660000000a00 */
[----:B------:R5:W3:Y:S01]  /*0220*/  @!P0 LDG.E.EL R20, desc[UR4][R12.64] ;  /* 0x000000040c148981 */ /* 0x000ae2000c2e1900 */
[----:B----4-:R-:W-:Y:S01]  /*0230*/  IMAD.WIDE R26, R25, 0x4, R10 ;  /* 0x00000004191a7825 */ /* 0x010fe200078e020a */
[----:B------:R-:W-:-:S02]  /*0240*/  MOV R0, RZ ;  /* 0x000000ff00007202 */ /* 0x000fc40000000f00 */
[----:B--2---:R-:W-:Y:S01]  /*0250*/  CS2R R6, SRZ ;  /* 0x0000000000067805 */ /* 0x004fe2000001ff00 */
[----:B------:R-:W-:Y:S01]  /*0260*/  IMAD.WIDE R10, R23, 0x4, R10 ;  /* 0x00000004170a7825 */ /* 0x000fe200078e020a */
[----:B------:R-:W-:Y:S01]  /*0270*/  CS2R R18, SRZ ;  /* 0x0000000000127805 */ /* 0x000fe2000001ff00 */
[----:B------:R1:W2:Y:S02]  /*0280*/  @!P0 LDG.E.EL R21, desc[UR4][R26.64] ;  /* 0x000000041a158981 */ /* 0x0002a4000c2e1900 */
[----:B-----5:R-:W-:Y:S02]  /*0290*/  IMAD.WIDE R8, R17, 0x4, R8 ;  /* 0x0000000411087825 */ /* 0x020fe400078e0208 */
[----:B------:R4:W5:Y:S02]  /*02a0*/  @!P0 LDG.E.EL R0, desc[UR4][R10.64] ;  /* 0x000000040a008981 */ /* 0x000964000c2e1900 */
[--C-:B0-----:R-:W-:Y:S02]  /*02b0*/  IMAD.WIDE R12, R25, 0x4, R14.reuse ;  /* 0x00000004190c7825 */ /* 0x101fe400078e020e */
[----:B------:R-:W2:Y:S02]  /*02c0*/  @!P0 LDG.E.64 R6, desc[UR4][R8.64] ;  /* 0x0000000408068981 */ /* 0x000ea4000c1e1b00 */
[----:B------:R-:W-:Y:S01]  /*02d0*/  IMAD.WIDE R14, R23, 0x4, R14 ;  /* 0x00000004170e7825 */ /* 0x000fe200078e020e */
[----:B------:R-:W-:Y:S01]  /*02e0*/  HFMA2.MMA R29, -RZ, RZ, 0, 0 ;  /* 0x00000000ff1d7435 */ /* 0x000fe200000001ff */
[----:B------:R-:W2:Y:S02]  /*02f0*/  @!P0 LDG.E.EL R19, desc[UR4][R12.64] ;  /* 0x000000040c138981 */ /* 0x000ea4000c2e1900 */
[----:B-1----:R-:W-:-:S02]  /*0300*/  IMAD.WIDE R26, R25, 0x4, R4 ;  /* 0x00000004191a7825 */ /* 0x002fc400078e0204 */
[----:B------:R-:W2:Y:S02]  /*0310*/  @!P0 LDG.E.EL R18, desc[UR4][R14.64] ;  /* 0x000000040e128981 */ /* 0x000ea4000c2e1900 */
[----:B------:R-:W-:Y:S01]  /*0320*/  IMAD.WIDE R24, R25, 0x4, R2 ;  /* 0x0000000419187825 */ /* 0x000fe200078e0202 */
[----:B----4-:R-:W-:-:S03]  /*0330*/  MOV R10, RZ ;  /* 0x000000ff000a7202 */ /* 0x010fc60000000f00 */
[C---:B------:R-:W-:Y:S01]  /*0340*/  IMAD.WIDE R4, R23.reuse, 0x4, R4 ;  /* 0x0000000417047825 */ /* 0x040fe200078e0204 */
[----:B------:R-:W4:Y:S03]  /*0350*/  @!P0 LDG.E.EL R29, desc[UR4][R24.64] ;  /* 0x00000004181d8981 */ /* 0x000f26000c2e1900 */
[----:B------:R-:W-:Y:S01]  /*0360*/  IMAD.WIDE R2, R23, 0x4, R2 ;  /* 0x0000000417027825 */ /* 0x000fe200078e0202 */
[----:B------:R-:W-:-:S04]  /*0370*/  CS2R R22, SRZ ;  /* 0x0000000000167805 */ /* 0x000fc8000001ff00 */
[----:B------:R0:W4:Y:S04]  /*0380*/  @!P0 LDG.E.EL R10, desc[UR4][R2.64] ;  /* 0x00000004020a8981 */ /* 0x000128000c2e1900 */
[----:B------:R-:W4:Y:S04]  /*0390*/  @!P0 LDG.E.EL R22, desc[UR4][R26.64] ;  /* 0x000000041a168981 */ /* 0x000f28000c2e1900 */
[----:B------:R1:W4:Y:S01]  /*03a0*/  @!P0 LDG.E.EL R23, desc[UR4][R4.64] ;  /* 0x0000000404178981 */ /* 0x000322000c2e1900 */
[----:B0-----:R-:W0:Y:S01]  /*03b0*/  LDC.64 R2, c[0x0][0x240] ;  /* 0x00009000ff027b82 */ /* 0x001e220000000a00 */
[----:B-1----:R-:W-:Y:S01]  /*03c0*/  HFMA2.MMA R5, -RZ, RZ, 1.625, 0 ;  /* 0x3e800000ff057435 */ /* 0x002fe200000001ff */
[----:B0-----:R-:W-:-:S04]  /*03d0*/  IMAD.WIDE R2, R17, 0x4, R2 ;  /* 0x0000000411027825 */ /* 0x001fc800078e0202 */
[----:B---3--:R-:W-:-:S04]  /*03e0*/  FADD R16, R16, 9.9999997473787516356e-06 ;  /* 0x3727c5ac10107421 */ /* 0x008fc80000000000 */
[----:B------:R-:W0:Y:S01]  /*03f0*/  MUFU.SQRT R11, R16 ;  /* 0x00000010000b7308 */ /* 0x000e220000002000 */
[----:B------:R-:W-:-:S07]  /*0400*/  FADD R20, R20, 9.9999997473787516356e-06 ;  /* 0x3727c5ac14147421 */ /* 0x000fce0000000000 */
[----:B------:R-:W1:Y:S01]  /*0410*/  MUFU.SQRT R12, R20 ;  /* 0x00000014000c7308 */ /* 0x000e620000002000 */
[C---:B0-----:R-:W-:Y:S02]  /*0420*/  FSETP.GT.AND P1, PT, R11.reuse, 8.50705917302346158658e+37, PT ;  /* 0x7e8000000b00780b */ /* 0x041fe40003f24000 */
[----:B------:R-:W-:Y:S02]  /*0430*/  FSETP.GEU.AND P3, PT, R11, 1.175494350822287508e-38, PT ;  /* 0x008000000b00780b */ /* 0x000fe40003f6e000 */
[C---:B-1----:R-:W-:Y:S02]  /*0440*/  FSETP.GT.AND P2, PT, R12.reuse, 8.50705917302346158658e+37, PT ;  /* 0x7e8000000c00780b */ /* 0x042fe40003f44000 */
[----:B------:R-:W-:-:S07]  /*0450*/  FSETP.GEU.AND P4, PT, R12, 1.175494350822287508e-38, PT ;  /* 0x008000000c00780b */ /* 0x000fce0003f8e000 */
[----:B------:R-:W-:-:S04]  /*0460*/  @P1 FMUL R11, R11, 0.25 ;  /* 0x3e8000000b0b1820 */ /* 0x000fc80000400000 */
[----:B------:R-:W-:Y:S01]  /*0470*/  @!P3 FMUL R11, R11, 16777216 ;  /* 0x4b8000000b0bb820 */ /* 0x000fe20000400000 */
[----:B------:R-:W-:-:S04]  /*0480*/  @P2 FMUL R12, R12, 0.25 ;  /* 0x3e8000000c0c2820 */ /* 0x000fc80000400000 */
[----:B------:R-:W-:Y:S01]  /*0490*/  @!P4 FMUL R12, R12, 16777216 ;  /* 0x4b8000000c0cc820 */ /* 0x000fe20000400000 */
[----:B------:R-:W0:Y:S01]  /*04a0*/  MUFU.RCP R11, R11 ;  /* 0x0000000b000b7308 */ /* 0x000e220000001000 */
[----:B------:R-:W-:-:S07]  /*04b0*/  FSEL R4, R5, 1, P1 ;  /* 0x3f80000005047808 */ /* 0x000fce0000800000 */
[----:B------:R-:W1:Y:S01]  /*04c0*/  MUFU.RCP R12, R12 ;  /* 0x0000000c000c7308 */ /* 0x000e620000001000 */
[----:B------:R-:W-:Y:S01]  /*04d0*/  FSEL R5, R5, 1, P2 ;  /* 0x3f80000005057808 */ /* 0x000fe20001000000 */
[----:B------:R-:W-:Y:S01]  /*04e0*/  @!P3 FMUL R4, R4, 16777216 ;  /* 0x4b8000000404b820 */ /* 0x000fe20000400000 */
[----:B--2---:R-:W-:Y:S01]  /*04f0*/  FADD R6, R21, R6 ;  /* 0x0000000615067221 */ /* 0x004fe20000000000 */
[----:B-----5:R-:W-:Y:S02]  /*0500*/  FADD R7, R0, R7 ;  /* 0x0000000700077221 */ /* 0x020fe40000000000 */
[----:B------:R-:W-:Y:S01]  /*0510*/  @!P4 FMUL R5, R5, 16777216 ;  /* 0x4b8000000505c820 */ /* 0x000fe20000400000 */
[----:B0-----:R-:W-:Y:S01]  /*0520*/  FMUL R4, R11, R4 ;  /* 0x000000040b047220 */ /* 0x001fe20000400000 */
[----:B------:R-:W-:Y:S01]  /*0530*/  FADD R19, R6, -R19 ;  /* 0x8000001306137221 */ /* 0x000fe20000000000 */
[----:B------:R-:W-:Y:S01]  /*0540*/  FADD R18, R7, -R18 ;  /* 0x8000001207127221 */ /* 0x000fe20000000000 */
[----:B-1----:R-:W-:-:S02]  /*0550*/  FMUL R5, R12, R5 ;  /* 0x000000050c057220 */ /* 0x002fc40000400000 */
[----:B------:R-:W-:Y:S02]  /*0560*/  FMUL R4, R19, R4 ;  /* 0x0000000413047220 */ /* 0x000fe40000400000 */
[----:B------:R-:W-:Y:S02]  /*0570*/  FMUL R5, R18, R5 ;  /* 0x0000000512057220 */ /* 0x000fe40000400000 */
[----:B----4-:R-:W-:Y:S02]  /*0580*/  FFMA R4, R4, R22, R29 ;  /* 0x0000001604047223 */ /* 0x010fe4000000001d */
[----:B------:R-:W-:Y:S01]  /*0590*/  FFMA R5, R5, R23, R10 ;  /* 0x0000001705057223 */ /* 0x000fe2000000000a */
[----:B------:R0:W-:Y:S02]  /*05a0*/  @!P0 STG.E.64 desc[UR4][R8.64], R6 ;  /* 0x0000000608008986 */ /* 0x0001e4000c101b04 */
[----:B------:R-:W-:Y:S02]  /*05b0*/  FSETP.GEU.AND P1, PT, R4, RZ, PT ;  /* 0x000000ff0400720b */ /* 0x000fe40003f2e000 */
[----:B------:R-:W-:-:S02]  /*05c0*/  FSETP.GEU.AND P2, PT, R5, RZ, PT ;  /* 0x000000ff0500720b */ /* 0x000fc40003f4e000 */
[----:B------:R-:W-:Y:S02]  /*05d0*/  FSEL R4, R4, RZ, P1 ;  /* 0x000000ff04047208 */ /* 0x000fe40000800000 */
[----:B------:R-:W-:Y:S01]  /*05e0*/  FSEL R5, R5, RZ, P2 ;  /* 0x000000ff05057208 */ /* 0x000fe20001000000 */
[----:B0-----:R-:W-:Y:S08]  /*05f0*/  @P0 EXIT ;  /* 0x000000000000094d */ /* 0x001ff00003800000 */
[----:B------:R-:W-:Y:S01]  /*0600*/  STG.E.64 desc[UR4][R2.64], R4 ;  /* 0x0000000402007986 */ /* 0x000fe2000c101b04 */
[----:B------:R-:W-:Y:S05]  /*0610*/  EXIT ;  /* 0x000000000000794d */ /* 0x000fea0003800000 */
.L_x_0:
[----:B------:R-:W-:-:S00]  /*0620*/  BRA `(.L_x_0) ;  /* 0xfffffffc00fc7947 */ /* 0x000fc0000383ffff */
[----:B------:R-:W-:-:S00]  /*0630*/  NOP ;  /* 0x0000000000007918 */ /* 0x000fc00000000000 */
        /* <DEDUP_REMOVED lines=12> */
.L_x_1:


//--------------------- .nv.global.init           --------------------------
	.section	.nv.global.init,"aw",@progbits
.nv.global.init:
	.type		_$_str,@object
	.size		_$_str,(_$_str_$_2 - _$_str)
_$_str:
        /*0000*/ 	.byte	0x5f, 0x5f, 0x43, 0x55, 0x44, 0x41, 0x5f, 0x46, 0x54, 0x5a, 0x00
	.type		_$_str_$_2,@object
	.size		_$_str_$_2,(.L_1 - _$_str_$_2)
_$_str_$_2:
        /*000b*/ 	.byte	0x5f, 0x5f, 0x43, 0x55, 0x44, 0x41, 0x5f, 0x50, 0x52, 0x45, 0x43, 0x5f, 0x53, 0x51, 0x52, 0x54
        /*001b*/ 	.byte	0x00
.L_1:


//--------------------- .nv.constant0.triton_poi_fused__native_batch_norm_legit_no_training_convolution_relu_48 --------------------------
	.section	.nv.constant0.triton_poi_fused__native_batch_norm_legit_no_training_convolution_relu_48,"a",@progbits
	.sectionflags	@""
	.align	4
.nv.constant0.triton_poi_fused__native_batch_norm_legit_no_training_convolution_relu_48:
	.zero		588
